//
// Generated by NVIDIA NVVM Compiler
//
// Compiler Build ID: CL-36424714
// Cuda compilation tools, release 13.0, V13.0.88
// Based on NVVM 20.0.0
//

.version 9.0
.target sm_100
.address_size 64

	// .globl	_Z7ikernelP8PositionP11JointAnglesi

.visible .entry _Z7ikernelP8PositionP11JointAnglesi(
	.param .u64 .ptr .align 1 _Z7ikernelP8PositionP11JointAnglesi_param_0,
	.param .u64 .ptr .align 1 _Z7ikernelP8PositionP11JointAnglesi_param_1,
	.param .u32 _Z7ikernelP8PositionP11JointAnglesi_param_2
)
{
	.reg .pred 	%p<2>;
	.reg .b32 	%r<6>;
	.reg .b32 	%f<27>;
	.reg .b64 	%rd<9>;

	ld.param.u64 	%rd1, [_Z7ikernelP8PositionP11JointAnglesi_param_0];
	ld.param.u64 	%rd2, [_Z7ikernelP8PositionP11JointAnglesi_param_1];
	ld.param.u32 	%r2, [_Z7ikernelP8PositionP11JointAnglesi_param_2];
	mov.u32 	%r3, %ctaid.x;
	mov.u32 	%r4, %ntid.x;
	mov.u32 	%r5, %tid.x;
	mad.lo.s32 	%r1, %r3, %r4, %r5;
	setp.ge.s32 	%p1, %r1, %r2;
	@%p1 bra 	$L__BB0_2;
	cvta.to.global.u64 	%rd3, %rd1;
	cvta.to.global.u64 	%rd4, %rd2;
	mul.wide.s32 	%rd5, %r1, 12;
	add.s64 	%rd6, %rd3, %rd5;
	ld.global.f32 	%f1, [%rd6];
	ld.global.f32 	%f2, [%rd6+4];
	ld.global.f32 	%f3, [%rd6+8];
	mul.wide.s32 	%rd7, %r1, 24;
	add.s64 	%rd8, %rd4, %rd7;
	mul.f32 	%f4, %f2, 0f3DCCCCCD;
	fma.rn.f32 	%f5, %f1, 0f3F000000, %f4;
	mul.f32 	%f6, %f3, 0f3E4CCCCD;
	sub.f32 	%f7, %f5, %f6;
	st.global.f32 	[%rd8], %f7;
	mul.f32 	%f8, %f1, 0f3E99999A;
	mul.f32 	%f9, %f2, 0f3ECCCCCD;
	sub.f32 	%f10, %f9, %f8;
	fma.rn.f32 	%f11, %f3, 0f3F19999A, %f10;
	st.global.f32 	[%rd8+4], %f11;
	mul.f32 	%f12, %f1, 0f3F333333;
	mul.f32 	%f13, %f2, 0f3F000000;
	sub.f32 	%f14, %f12, %f13;
	fma.rn.f32 	%f15, %f3, 0f3E99999A, %f14;
	st.global.f32 	[%rd8+8], %f15;
	mul.f32 	%f16, %f2, 0f3E99999A;
	fma.rn.f32 	%f17, %f1, 0f3E4CCCCD, %f16;
	mul.f32 	%f18, %f3, 0f3DCCCCCD;
	sub.f32 	%f19, %f17, %f18;
	st.global.f32 	[%rd8+12], %f19;
	mul.f32 	%f20, %f1, 0f3ECCCCCD;
	mul.f32 	%f21, %f2, 0f3E4CCCCD;
	sub.f32 	%f22, %f21, %f20;
	fma.rn.f32 	%f23, %f3, 0f3F000000, %f22;
	st.global.f32 	[%rd8+16], %f23;
	mul.f32 	%f24, %f1, 0f3DCCCCCD;
	sub.f32 	%f25, %f24, %f16;
	fma.rn.f32 	%f26, %f3, 0f3ECCCCCD, %f25;
	st.global.f32 	[%rd8+20], %f26;
$L__BB0_2:
	ret;

}


// ===== COMPILED SASS (sm_100) =====

	.target	sm_100

	.elftype	@"ET_EXEC"


//--------------------- .note.nv.tkinfo           --------------------------
	.section	.note.nv.tkinfo,"",@"SHT_NOTE"
	.sectionflags	@"SHF_NOTE_NV_TKINFO"
	.tkinfo
        /*0018*/ 	.word	0x00000002
        /*0030*/ 	.string	""
        /*0030*/ 	.string	"ptxas"
        /*0030*/ 	.string	"Cuda compilation tools, release 13.0, V13.0.88"
        /*0030*/ 	.string	"Build cuda_13.0.r13.0/compiler.36424714_0"
        /*0030*/ 	.string	"-arch sm_100 -m 64 "



//--------------------- .note.nv.cuinfo           --------------------------
	.section	.note.nv.cuinfo,"",@"SHT_NOTE"
	.sectionflags	@"SHF_NOTE_NV_CUINFO"
        /*0018*/ 	.short	0x0002
        /*001a*/ 	.short	0x0064
        /*001c*/ 	.short	0x0082
	.zero		2


//--------------------- .nv.info                  --------------------------
	.section	.nv.info,"",@"SHT_CUDA_INFO"
	.align	4


	//----- nvinfo : EIATTR_REGCOUNT
	.align		4
        /*0000*/ 	.byte	0x04, 0x2f
        /*0002*/ 	.short	(.L_1 - .L_0)
	.align		4
.L_0:
        /*0004*/ 	.word	index@(_Z7ikernelP8PositionP11JointAnglesi)
        /*0008*/ 	.word	0x00000014


	//----- nvinfo : EIATTR_FRAME_SIZE
	.align		4
.L_1:
        /*000c*/ 	.byte	0x04, 0x11
        /*000e*/ 	.short	(.L_3 - .L_2)
	.align		4
.L_2:
        /*0010*/ 	.word	index@(_Z7ikernelP8PositionP11JointAnglesi)
        /*0014*/ 	.word	0x00000000


	//----- nvinfo : EIATTR_MIN_STACK_SIZE
	.align		4
.L_3:
        /*0018*/ 	.byte	0x04, 0x12
        /*001a*/ 	.short	(.L_5 - .L_4)
	.align		4
.L_4:
        /*001c*/ 	.word	index@(_Z7ikernelP8PositionP11JointAnglesi)
        /*0020*/ 	.word	0x00000000
.L_5:


//--------------------- .nv.compat                --------------------------
	.section	.nv.compat,"",@"SHT_CUDA_COMPAT_INFO"
	.align	4
        /*0000*/ 	.byte	0x02, 0x09, 0x00, 0x00, 0x02, 0x02, 0x01, 0x00, 0x02, 0x05, 0x05, 0x00, 0x03, 0x07, 0x01, 0x01
        /*0010*/ 	.byte	0x02, 0x03, 0x00, 0x00, 0x02, 0x06, 0x01, 0x00, 0x04, 0x0b, 0x08, 0x00, 0x09, 0x00, 0x00, 0x00
        /*0020*/ 	.byte	0x00, 0x00, 0x00, 0x00


//--------------------- .nv.info._Z7ikernelP8PositionP11JointAnglesi --------------------------
	.section	.nv.info._Z7ikernelP8PositionP11JointAnglesi,"",@"SHT_CUDA_INFO"
	.sectionflags	@""
	.align	4


	//----- nvinfo : EIATTR_CUDA_API_VERSION
	.align		4
        /*0000*/ 	.byte	0x04, 0x37
        /*0002*/ 	.short	(.L_7 - .L_6)
.L_6:
        /*0004*/ 	.word	0x00000082


	//----- nvinfo : EIATTR_KPARAM_INFO
	.align		4
.L_7:
        /*0008*/ 	.byte	0x04, 0x17
        /*000a*/ 	.short	(.L_9 - .L_8)
.L_8:
        /*000c*/ 	.word	0x00000000
        /*0010*/ 	.short	0x0002
        /*0012*/ 	.short	0x0010
        /*0014*/ 	.byte	0x00, 0xf0, 0x11, 0x00


	//----- nvinfo : EIATTR_KPARAM_INFO
	.align		4
.L_9:
        /*0018*/ 	.byte	0x04, 0x17
        /*001a*/ 	.short	(.L_11 - .L_10)
.L_10:
        /*001c*/ 	.word	0x00000000
        /*0020*/ 	.short	0x0001
        /*0022*/ 	.short	0x0008
        /*0024*/ 	.byte	0x00, 0xf5, 0x21, 0x00


	//----- nvinfo : EIATTR_KPARAM_INFO
	.align		4
.L_11:
        /*0028*/ 	.byte	0x04, 0x17
        /*002a*/ 	.short	(.L_13 - .L_12)
.L_12:
        /*002c*/ 	.word	0x00000000
        /*0030*/ 	.short	0x0000
        /*0032*/ 	.short	0x0000
        /*0034*/ 	.byte	0x00, 0xf5, 0x21, 0x00


	//----- nvinfo : EIATTR_SPARSE_MMA_MASK
	.align		4
.L_13:
        /*0038*/ 	.byte	0x03, 0x50
        /*003a*/ 	.short	0x0000


	//----- nvinfo : EIATTR_MAXREG_COUNT
	.align		4
        /*003c*/ 	.byte	0x03, 0x1b
        /*003e*/ 	.short	0x00ff


	//----- nvinfo : EIATTR_MERCURY_ISA_VERSION
	.align		4
        /*0040*/ 	.byte	0x03, 0x5f
        /*0042*/ 	.short	0x0101


	//----- nvinfo : EIATTR_VRC_CTA_INIT_COUNT
	.align		4
        /*0044*/ 	.byte	0x02, 0x4a
	.zero		1
	.zero		1


	//----- nvinfo : EIATTR_EXIT_INSTR_OFFSETS
	.align		4
        /*0048*/ 	.byte	0x04, 0x1c
        /*004a*/ 	.short	(.L_15 - .L_14)


	//   ....[0]....
.L_14:
        /*004c*/ 	.word	0x00000070


	//   ....[1]....
        /*0050*/ 	.word	0x00000270


	//----- nvinfo : EIATTR_CBANK_PARAM_SIZE
	.align		4
.L_15:
        /*0054*/ 	.byte	0x03, 0x19
        /*0056*/ 	.short	0x0014


	//----- nvinfo : EIATTR_PARAM_CBANK
	.align		4
        /*0058*/ 	.byte	0x04, 0x0a
        /*005a*/ 	.short	(.L_17 - .L_16)
	.align		4
.L_16:
        /*005c*/ 	.word	index@(.nv.constant0._Z7ikernelP8PositionP11JointAnglesi)
        /*0060*/ 	.short	0x0380
        /*0062*/ 	.short	0x0014


	//----- nvinfo : EIATTR_SW_WAR
	.align		4
.L_17:
        /*0064*/ 	.byte	0x04, 0x36
        /*0066*/ 	.short	(.L_19 - .L_18)
.L_18:
        /*0068*/ 	.word	0x00000008
.L_19:


//--------------------- .nv.callgraph             --------------------------
	.section	.nv.callgraph,"",@"SHT_CUDA_CALLGRAPH"
	.align	4
	.sectionentsize	8
	.align		4
        /*0000*/ 	.word	0x00000000
	.align		4
        /*0004*/ 	.word	0xffffffff
	.align		4
        /*0008*/ 	.word	0x00000000
	.align		4
        /*000c*/ 	.word	0xfffffffe
	.align		4
        /*0010*/ 	.word	0x00000000
	.align		4
        /*0014*/ 	.word	0xfffffffd
	.align		4
        /*0018*/ 	.word	0x00000000
	.align		4
        /*001c*/ 	.word	0xfffffffc


//--------------------- .text._Z7ikernelP8PositionP11JointAnglesi --------------------------
	.section	.text._Z7ikernelP8PositionP11JointAnglesi,"ax",@progbits
	.align	128
        .global         _Z7ikernelP8PositionP11JointAnglesi
        .type           _Z7ikernelP8PositionP11JointAnglesi,@function
        .size           _Z7ikernelP8PositionP11JointAnglesi,(.L_x_1 - _Z7ikernelP8PositionP11JointAnglesi)
        .other          _Z7ikernelP8PositionP11JointAnglesi,@"STO_CUDA_ENTRY STV_DEFAULT"
_Z7ikernelP8PositionP11JointAnglesi:
.text._Z7ikernelP8PositionP11JointAnglesi:
[----:B------:R-:W-:Y:S01]  /*0000*/  LDC R1, c[0x0][0x37c] ;  /* 0x0000df00ff017b82 */ /* 0x000fe20000000800 */
[----:B------:R-:W0:Y:S07]  /*0010*/  S2R R0, SR_TID.X ;  /* 0x0000000000007919 */ /* 0x000e2e0000002100 */
[----:B------:R-:W0:Y:S01]  /*0020*/  S2UR UR4, SR_CTAID.X ;  /* 0x00000000000479c3 */ /* 0x000e220000002500 */
[----:B------:R-:W1:Y:S07]  /*0030*/  LDCU UR5, c[0x0][0x390] ;  /* 0x00007200ff0577ac */ /* 0x000e6e0008000800 */
[----:B------:R-:W0:Y:S02]  /*0040*/  LDC R7, c[0x0][0x360] ;  /* 0x0000d800ff077b82 */ /* 0x000e240000000800 */
[----:B0-----:R-:W-:-:S05]  /*0050*/  IMAD R7, R7, UR4, R0 ;  /* 0x0000000407077c24 */ /* 0x001fca000f8e0200 */
[----:B-1----:R-:W-:-:S13]  /*0060*/  ISETP.GE.AND P0, PT, R7, UR5, PT ;  /* 0x0000000507007c0c */ /* 0x002fda000bf06270 */
[----:B------:R-:W-:Y:S05]  /*0070*/  @P0 EXIT ;  /* 0x000000000000094d */ /* 0x000fea0003800000 */
[----:B------:R-:W0:Y:S01]  /*0080*/  LDC.64 R4, c[0x0][0x380] ;  /* 0x0000e000ff047b82 */ /* 0x000e220000000a00 */
[----:B------:R-:W1:Y:S07]  /*0090*/  LDCU.64 UR4, c[0x0][0x358] ;  /* 0x00006b00ff0477ac */ /* 0x000e6e0008000a00 */
[----:B------:R-:W2:Y:S01]  /*00a0*/  LDC.64 R2, c[0x0][0x388] ;  /* 0x0000e200ff027b82 */ /* 0x000ea20000000a00 */
[----:B0-----:R-:W-:-:S05]  /*00b0*/  IMAD.WIDE R4, R7, 0xc, R4 ;  /* 0x0000000c07047825 */ /* 0x001fca00078e0204 */
[----:B-1----:R-:W3:Y:S04]  /*00c0*/  LDG.E R6, desc[UR4][R4.64+0x4] ;  /* 0x0000040404067981 */ /* 0x002ee8000c1e1900 */
[----:B------:R-:W4:Y:S04]  /*00d0*/  LDG.E R0, desc[UR4][R4.64] ;  /* 0x0000000404007981 */ /* 0x000f28000c1e1900 */
[----:B------:R0:W5:Y:S01]  /*00e0*/  LDG.E R8, desc[UR4][R4.64+0x8] ;  /* 0x0000080404087981 */ /* 0x000162000c1e1900 */
[----:B--2---:R-:W-:-:S04]  /*00f0*/  IMAD.WIDE R2, R7, 0x18, R2 ;  /* 0x0000001807027825 */ /* 0x004fc800078e0202 */
[C---:B---3--:R-:W-:Y:S01]  /*0100*/  FMUL R15, R6.reuse, 0.30000001192092895508 ;  /* 0x3e99999a060f7820 */ /* 0x048fe20000400000 */
[C---:B------:R-:W-:Y:S01]  /*0110*/  FMUL R9, R6.reuse, 0.10000000149011611938 ;  /* 0x3dcccccd06097820 */ /* 0x040fe20000400000 */
[----:B------:R-:W-:Y:S01]  /*0120*/  FMUL R13, R6, 0.5 ;  /* 0x3f000000060d7820 */ /* 0x000fe20000400000 */
[C---:B----4-:R-:W-:Y:S01]  /*0130*/  FMUL R11, R0.reuse, 0.30000001192092895508 ;  /* 0x3e99999a000b7820 */ /* 0x050fe20000400000 */
[C---:B------:R-:W-:Y:S01]  /*0140*/  FMUL R17, R0.reuse, 0.40000000596046447754 ;  /* 0x3ecccccd00117820 */ /* 0x040fe20000400000 */
[C---:B0-----:R-:W-:Y:S01]  /*0150*/  FFMA R5, R0.reuse, 0.20000000298023223877, R15 ;  /* 0x3e4ccccd00057823 */ /* 0x041fe2000000000f */
[----:B------:R-:W-:Y:S01]  /*0160*/  FFMA R9, R0, 0.5, R9 ;  /* 0x3f00000000097823 */ /* 0x000fe20000000009 */
[C---:B------:R-:W-:Y:S01]  /*0170*/  FFMA R11, R6.reuse, 0.40000000596046447754, -R11 ;  /* 0x3ecccccd060b7823 */ /* 0x040fe2000000080b */
[----:B------:R-:W-:Y:S01]  /*0180*/  FFMA R17, R6, 0.20000000298023223877, -R17 ;  /* 0x3e4ccccd06117823 */ /* 0x000fe20000000811 */
[C---:B------:R-:W-:Y:S01]  /*0190*/  FFMA R13, R0.reuse, 0.69999998807907104492, -R13 ;  /* 0x3f333333000d7823 */ /* 0x040fe2000000080d */
[----:B------:R-:W-:Y:S01]  /*01a0*/  FFMA R15, R0, 0.10000000149011611938, -R15 ;  /* 0x3dcccccd000f7823 */ /* 0x000fe2000000080f */
[C---:B-----5:R-:W-:Y:S01]  /*01b0*/  FFMA R9, R8.reuse, -0.20000000298023223877, R9 ;  /* 0xbe4ccccd08097823 */ /* 0x060fe20000000009 */
[C---:B------:R-:W-:Y:S01]  /*01c0*/  FFMA R11, R8.reuse, 0.60000002384185791016, R11 ;  /* 0x3f19999a080b7823 */ /* 0x040fe2000000000b */
[C---:B------:R-:W-:Y:S01]  /*01d0*/  FFMA R13, R8.reuse, 0.30000001192092895508, R13 ;  /* 0x3e99999a080d7823 */ /* 0x040fe2000000000d */
[C---:B------:R-:W-:Y:S01]  /*01e0*/  FFMA R17, R8.reuse, 0.5, R17 ;  /* 0x3f00000008117823 */ /* 0x040fe20000000011 */
[C---:B------:R-:W-:Y:S01]  /*01f0*/  FFMA R5, R8.reuse, -0.10000000149011611938, R5 ;  /* 0xbdcccccd08057823 */ /* 0x040fe20000000005 */
[----:B------:R-:W-:Y:S01]  /*0200*/  FFMA R15, R8, 0.40000000596046447754, R15 ;  /* 0x3ecccccd080f7823 */ /* 0x000fe2000000000f */
[----:B------:R-:W-:Y:S04]  /*0210*/  STG.E desc[UR4][R2.64], R9 ;  /* 0x0000000902007986 */ /* 0x000fe8000c101904 */
[----:B------:R-:W-:Y:S04]  /*0220*/  STG.E desc[UR4][R2.64+0x4], R11 ;  /* 0x0000040b02007986 */ /* 0x000fe8000c101904 */
[----:B------:R-:W-:Y:S04]  /*0230*/  STG.E desc[UR4][R2.64+0x8], R13 ;  /* 0x0000080d02007986 */ /* 0x000fe8000c101904 */
[----:B------:R-:W-:Y:S04]  /*0240*/  STG.E desc[UR4][R2.64+0x10], R17 ;  /* 0x0000101102007986 */ /* 0x000fe8000c101904 */
[----:B------:R-:W-:Y:S04]  /*0250*/  STG.E desc[UR4][R2.64+0xc], R5 ;  /* 0x00000c0502007986 */ /* 0x000fe8000c101904 */
[----:B------:R-:W-:Y:S01]  /*0260*/  STG.E desc[UR4][R2.64+0x14], R15 ;  /* 0x0000140f02007986 */ /* 0x000fe2000c101904 */
[----:B------:R-:W-:Y:S05]  /*0270*/  EXIT ;  /* 0x000000000000794d */ /* 0x000fea0003800000 */
.L_x_0:
[----:B------:R-:W-:-:S00]  /*0280*/  BRA `(.L_x_0) ;  /* 0xfffffffc00fc7947 */ /* 0x000fc0000383ffff */
[----:B------:R-:W-:-:S00]  /*0290*/  NOP ;  /* 0x0000000000007918 */ /* 0x000fc00000000000 */
        /* <DEDUP_REMOVED lines=14> */
.L_x_1:


//--------------------- .nv.shared.reserved.0     --------------------------
	.section	.nv.shared.reserved.0,"aw",@nobits
	.weak		__nv_reservedSMEM_offset_0_alias
	.size		__nv_reservedSMEM_offset_0_alias, 0, 64
	.other		__nv_reservedSMEM_offset_0_alias,@"STO_CUDA_RESERVED_SHARED STV_DEFAULT"
__nv_reservedSMEM_offset_0_alias:
	.zero		0
	.zero		64


//--------------------- .nv.constant0._Z7ikernelP8PositionP11JointAnglesi --------------------------
	.section	.nv.constant0._Z7ikernelP8PositionP11JointAnglesi,"a",@progbits
	.sectionflags	@""
	.align	4
.nv.constant0._Z7ikernelP8PositionP11JointAnglesi:
	.zero		916


//--------------------- SYMBOLS --------------------------

	.type		.nv.reservedSmem.offset0,@object
	.size		.nv.reservedSmem.offset0,0x4
